//
// Generated by NVIDIA NVVM Compiler
//
// Compiler Build ID: CL-36424714
// Cuda compilation tools, release 13.0, V13.0.88
// Based on NVVM 20.0.0
//

.version 9.0
.target sm_100
.address_size 64

	// .globl	_Z14ZeroCudaKernelPf

.visible .entry _Z14ZeroCudaKernelPf(
	.param .u64 .ptr .align 1 _Z14ZeroCudaKernelPf_param_0
)
{
	.reg .b32 	%r<6>;
	.reg .b64 	%rd<5>;

	ld.param.u64 	%rd1, [_Z14ZeroCudaKernelPf_param_0];
	cvta.to.global.u64 	%rd2, %rd1;
	mov.u32 	%r1, %ctaid.x;
	mov.u32 	%r2, %ntid.x;
	mov.u32 	%r3, %tid.x;
	mad.lo.s32 	%r4, %r1, %r2, %r3;
	mul.wide.s32 	%rd3, %r4, 4;
	add.s64 	%rd4, %rd2, %rd3;
	mov.b32 	%r5, 0;
	st.global.u32 	[%rd4], %r5;
	ret;

}
	// .globl	_Z15AddAtCudaKernelPfPiS_i
.visible .entry _Z15AddAtCudaKernelPfPiS_i(
	.param .u64 .ptr .align 1 _Z15AddAtCudaKernelPfPiS_i_param_0,
	.param .u64 .ptr .align 1 _Z15AddAtCudaKernelPfPiS_i_param_1,
	.param .u64 .ptr .align 1 _Z15AddAtCudaKernelPfPiS_i_param_2,
	.param .u32 _Z15AddAtCudaKernelPfPiS_i_param_3
)
{
	.reg .b32 	%r<6>;
	.reg .b32 	%f<3>;
	.reg .b64 	%rd<13>;

	ld.param.u64 	%rd1, [_Z15AddAtCudaKernelPfPiS_i_param_0];
	ld.param.u64 	%rd2, [_Z15AddAtCudaKernelPfPiS_i_param_1];
	ld.param.u64 	%rd3, [_Z15AddAtCudaKernelPfPiS_i_param_2];
	cvta.to.global.u64 	%rd4, %rd1;
	cvta.to.global.u64 	%rd5, %rd3;
	cvta.to.global.u64 	%rd6, %rd2;
	mov.u32 	%r1, %ctaid.x;
	mov.u32 	%r2, %tid.x;
	mul.wide.u32 	%rd7, %r2, 4;
	add.s64 	%rd8, %rd6, %rd7;
	ld.global.u32 	%r3, [%rd8];
	mad.lo.s32 	%r4, %r1, 132, %r3;
	mul.wide.s32 	%rd9, %r4, 4;
	add.s64 	%rd10, %rd4, %rd9;
	mad.lo.s32 	%r5, %r1, 396, %r2;
	mul.wide.u32 	%rd11, %r5, 4;
	add.s64 	%rd12, %rd5, %rd11;
	ld.global.f32 	%f1, [%rd12];
	atom.global.add.f32 	%f2, [%rd10], %f1;
	ret;

}


// ===== COMPILED SASS (sm_100) =====

	.target	sm_100

	.elftype	@"ET_EXEC"


//--------------------- .note.nv.tkinfo           --------------------------
	.section	.note.nv.tkinfo,"",@"SHT_NOTE"
	.sectionflags	@"SHF_NOTE_NV_TKINFO"
	.tkinfo
        /*0018*/ 	.word	0x00000002
        /*0030*/ 	.string	""
        /*0030*/ 	.string	"ptxas"
        /*0030*/ 	.string	"Cuda compilation tools, release 13.0, V13.0.88"
        /*0030*/ 	.string	"Build cuda_13.0.r13.0/compiler.36424714_0"
        /*0030*/ 	.string	"-arch sm_100 -m 64 "



//--------------------- .note.nv.cuinfo           --------------------------
	.section	.note.nv.cuinfo,"",@"SHT_NOTE"
	.sectionflags	@"SHF_NOTE_NV_CUINFO"
        /*0018*/ 	.short	0x0002
        /*001a*/ 	.short	0x0064
        /*001c*/ 	.short	0x0082
	.zero		2


//--------------------- .nv.info                  --------------------------
	.section	.nv.info,"",@"SHT_CUDA_INFO"
	.align	4


	//----- nvinfo : EIATTR_REGCOUNT
	.align		4
        /*0000*/ 	.byte	0x04, 0x2f
        /*0002*/ 	.short	(.L_1 - .L_0)
	.align		4
.L_0:
        /*0004*/ 	.word	index@(_Z14ZeroCudaKernelPf)
        /*0008*/ 	.word	0x00000008


	//----- nvinfo : EIATTR_FRAME_SIZE
	.align		4
.L_1:
        /*000c*/ 	.byte	0x04, 0x11
        /*000e*/ 	.short	(.L_3 - .L_2)
	.align		4
.L_2:
        /*0010*/ 	.word	index@(_Z14ZeroCudaKernelPf)
        /*0014*/ 	.word	0x00000000


	//----- nvinfo : EIATTR_REGCOUNT
	.align		4
.L_3:
        /*0018*/ 	.byte	0x04, 0x2f
        /*001a*/ 	.short	(.L_5 - .L_4)
	.align		4
.L_4:
        /*001c*/ 	.word	index@(_Z15AddAtCudaKernelPfPiS_i)
        /*0020*/ 	.word	0x0000000c


	//----- nvinfo : EIATTR_FRAME_SIZE
	.align		4
.L_5:
        /*0024*/ 	.byte	0x04, 0x11
        /*0026*/ 	.short	(.L_7 - .L_6)
	.align		4
.L_6:
        /*0028*/ 	.word	index@(_Z15AddAtCudaKernelPfPiS_i)
        /*002c*/ 	.word	0x00000000


	//----- nvinfo : EIATTR_MIN_STACK_SIZE
	.align		4
.L_7:
        /*0030*/ 	.byte	0x04, 0x12
        /*0032*/ 	.short	(.L_9 - .L_8)
	.align		4
.L_8:
        /*0034*/ 	.word	index@(_Z15AddAtCudaKernelPfPiS_i)
        /*0038*/ 	.word	0x00000000


	//----- nvinfo : EIATTR_MIN_STACK_SIZE
	.align		4
.L_9:
        /*003c*/ 	.byte	0x04, 0x12
        /*003e*/ 	.short	(.L_11 - .L_10)
	.align		4
.L_10:
        /*0040*/ 	.word	index@(_Z14ZeroCudaKernelPf)
        /*0044*/ 	.word	0x00000000
.L_11:


//--------------------- .nv.compat                --------------------------
	.section	.nv.compat,"",@"SHT_CUDA_COMPAT_INFO"
	.align	4
        /*0000*/ 	.byte	0x02, 0x09, 0x00, 0x00, 0x02, 0x02, 0x01, 0x00, 0x02, 0x05, 0x05, 0x00, 0x03, 0x07, 0x01, 0x01
        /*0010*/ 	.byte	0x02, 0x03, 0x00, 0x00, 0x02, 0x06, 0x01, 0x00, 0x04, 0x0b, 0x08, 0x00, 0x09, 0x00, 0x00, 0x00
        /*0020*/ 	.byte	0x00, 0x00, 0x00, 0x00


//--------------------- .nv.info._Z15AddAtCudaKernelPfPiS_i --------------------------
	.section	.nv.info._Z15AddAtCudaKernelPfPiS_i,"",@"SHT_CUDA_INFO"
	.sectionflags	@""
	.align	4


	//----- nvinfo : EIATTR_CUDA_API_VERSION
	.align		4
        /*0000*/ 	.byte	0x04, 0x37
        /*0002*/ 	.short	(.L_13 - .L_12)
.L_12:
        /*0004*/ 	.word	0x00000082


	//----- nvinfo : EIATTR_KPARAM_INFO
	.align		4
.L_13:
        /*0008*/ 	.byte	0x04, 0x17
        /*000a*/ 	.short	(.L_15 - .L_14)
.L_14:
        /*000c*/ 	.word	0x00000000
        /*0010*/ 	.short	0x0003
        /*0012*/ 	.short	0x0018
        /*0014*/ 	.byte	0x00, 0xf0, 0x11, 0x00


	//----- nvinfo : EIATTR_KPARAM_INFO
	.align		4
.L_15:
        /*0018*/ 	.byte	0x04, 0x17
        /*001a*/ 	.short	(.L_17 - .L_16)
.L_16:
        /*001c*/ 	.word	0x00000000
        /*0020*/ 	.short	0x0002
        /*0022*/ 	.short	0x0010
        /*0024*/ 	.byte	0x00, 0xf5, 0x21, 0x00


	//----- nvinfo : EIATTR_KPARAM_INFO
	.align		4
.L_17:
        /*0028*/ 	.byte	0x04, 0x17
        /*002a*/ 	.short	(.L_19 - .L_18)
.L_18:
        /*002c*/ 	.word	0x00000000
        /*0030*/ 	.short	0x0001
        /*0032*/ 	.short	0x0008
        /*0034*/ 	.byte	0x00, 0xf5, 0x21, 0x00


	//----- nvinfo : EIATTR_KPARAM_INFO
	.align		4
.L_19:
        /*0038*/ 	.byte	0x04, 0x17
        /*003a*/ 	.short	(.L_21 - .L_20)
.L_20:
        /*003c*/ 	.word	0x00000000
        /*0040*/ 	.short	0x0000
        /*0042*/ 	.short	0x0000
        /*0044*/ 	.byte	0x00, 0xf5, 0x21, 0x00


	//----- nvinfo : EIATTR_SPARSE_MMA_MASK
	.align		4
.L_21:
        /*0048*/ 	.byte	0x03, 0x50
        /*004a*/ 	.short	0x0000


	//----- nvinfo : EIATTR_MAXREG_COUNT
	.align		4
        /*004c*/ 	.byte	0x03, 0x1b
        /*004e*/ 	.short	0x00ff


	//----- nvinfo : EIATTR_MERCURY_ISA_VERSION
	.align		4
        /*0050*/ 	.byte	0x03, 0x5f
        /*0052*/ 	.short	0x0101


	//----- nvinfo : EIATTR_VRC_CTA_INIT_COUNT
	.align		4
        /*0054*/ 	.byte	0x02, 0x4a
	.zero		1
	.zero		1


	//----- nvinfo : EIATTR_EXIT_INSTR_OFFSETS
	.align		4
        /*0058*/ 	.byte	0x04, 0x1c
        /*005a*/ 	.short	(.L_23 - .L_22)


	//   ....[0]....
.L_22:
        /*005c*/ 	.word	0x000000f0


	//----- nvinfo : EIATTR_CBANK_PARAM_SIZE
	.align		4
.L_23:
        /*0060*/ 	.byte	0x03, 0x19
        /*0062*/ 	.short	0x001c


	//----- nvinfo : EIATTR_PARAM_CBANK
	.align		4
        /*0064*/ 	.byte	0x04, 0x0a
        /*0066*/ 	.short	(.L_25 - .L_24)
	.align		4
.L_24:
        /*0068*/ 	.word	index@(.nv.constant0._Z15AddAtCudaKernelPfPiS_i)
        /*006c*/ 	.short	0x0380
        /*006e*/ 	.short	0x001c


	//----- nvinfo : EIATTR_SW_WAR
	.align		4
.L_25:
        /*0070*/ 	.byte	0x04, 0x36
        /*0072*/ 	.short	(.L_27 - .L_26)
.L_26:
        /*0074*/ 	.word	0x00000008
.L_27:


//--------------------- .nv.info._Z14ZeroCudaKernelPf --------------------------
	.section	.nv.info._Z14ZeroCudaKernelPf,"",@"SHT_CUDA_INFO"
	.sectionflags	@""
	.align	4


	//----- nvinfo : EIATTR_CUDA_API_VERSION
	.align		4
        /*0000*/ 	.byte	0x04, 0x37
        /*0002*/ 	.short	(.L_29 - .L_28)
.L_28:
        /*0004*/ 	.word	0x00000082


	//----- nvinfo : EIATTR_KPARAM_INFO
	.align		4
.L_29:
        /*0008*/ 	.byte	0x04, 0x17
        /*000a*/ 	.short	(.L_31 - .L_30)
.L_30:
        /*000c*/ 	.word	0x00000000
        /*0010*/ 	.short	0x0000
        /*0012*/ 	.short	0x0000
        /*0014*/ 	.byte	0x00, 0xf5, 0x21, 0x00


	//----- nvinfo : EIATTR_SPARSE_MMA_MASK
	.align		4
.L_31:
        /*0018*/ 	.byte	0x03, 0x50
        /*001a*/ 	.short	0x0000


	//----- nvinfo : EIATTR_MAXREG_COUNT
	.align		4
        /*001c*/ 	.byte	0x03, 0x1b
        /*001e*/ 	.short	0x00ff


	//----- nvinfo : EIATTR_MERCURY_ISA_VERSION
	.align		4
        /*0020*/ 	.byte	0x03, 0x5f
        /*0022*/ 	.short	0x0101


	//----- nvinfo : EIATTR_VRC_CTA_INIT_COUNT
	.align		4
        /*0024*/ 	.byte	0x02, 0x4a
	.zero		1
	.zero		1


	//----- nvinfo : EIATTR_EXIT_INSTR_OFFSETS
	.align		4
        /*0028*/ 	.byte	0x04, 0x1c
        /*002a*/ 	.short	(.L_33 - .L_32)


	//   ....[0]....
.L_32:
        /*002c*/ 	.word	0x00000090


	//----- nvinfo : EIATTR_CBANK_PARAM_SIZE
	.align		4
.L_33:
        /*0030*/ 	.byte	0x03, 0x19
        /*0032*/ 	.short	0x0008


	//----- nvinfo : EIATTR_PARAM_CBANK
	.align		4
        /*0034*/ 	.byte	0x04, 0x0a
        /*0036*/ 	.short	(.L_35 - .L_34)
	.align		4
.L_34:
        /*0038*/ 	.word	index@(.nv.constant0._Z14ZeroCudaKernelPf)
        /*003c*/ 	.short	0x0380
        /*003e*/ 	.short	0x0008


	//----- nvinfo : EIATTR_SW_WAR
	.align		4
.L_35:
        /*0040*/ 	.byte	0x04, 0x36
        /*0042*/ 	.short	(.L_37 - .L_36)
.L_36:
        /*0044*/ 	.word	0x00000008
.L_37:


//--------------------- .nv.callgraph             --------------------------
	.section	.nv.callgraph,"",@"SHT_CUDA_CALLGRAPH"
	.align	4
	.sectionentsize	8
	.align		4
        /*0000*/ 	.word	0x00000000
	.align		4
        /*0004*/ 	.word	0xffffffff
	.align		4
        /*0008*/ 	.word	0x00000000
	.align		4
        /*000c*/ 	.word	0xfffffffe
	.align		4
        /*0010*/ 	.word	0x00000000
	.align		4
        /*0014*/ 	.word	0xfffffffd
	.align		4
        /*0018*/ 	.word	0x00000000
	.align		4
        /*001c*/ 	.word	0xfffffffc


//--------------------- .text._Z15AddAtCudaKernelPfPiS_i --------------------------
	.section	.text._Z15AddAtCudaKernelPfPiS_i,"ax",@progbits
	.align	128
        .global         _Z15AddAtCudaKernelPfPiS_i
        .type           _Z15AddAtCudaKernelPfPiS_i,@function
        .size           _Z15AddAtCudaKernelPfPiS_i,(.L_x_2 - _Z15AddAtCudaKernelPfPiS_i)
        .other          _Z15AddAtCudaKernelPfPiS_i,@"STO_CUDA_ENTRY STV_DEFAULT"
_Z15AddAtCudaKernelPfPiS_i:
.text._Z15AddAtCudaKernelPfPiS_i:
[----:B------:R-:W-:Y:S01]  /*0000*/  LDC R1, c[0x0][0x37c] ;  /* 0x0000df00ff017b82 */ /* 0x000fe20000000800 */
[----:B------:R-:W0:Y:S07]  /*0010*/  S2R R5, SR_TID.X ;  /* 0x0000000000057919 */ /* 0x000e2e0000002100 */
[----:B------:R-:W0:Y:S01]  /*0020*/  LDC.64 R2, c[0x0][0x388] ;  /* 0x0000e200ff027b82 */ /* 0x000e220000000a00 */
[----:B------:R-:W1:Y:S01]  /*0030*/  LDCU.64 UR4, c[0x0][0x358] ;  /* 0x00006b00ff0477ac */ /* 0x000e620008000a00 */
[----:B------:R-:W2:Y:S06]  /*0040*/  S2R R9, SR_CTAID.X ;  /* 0x0000000000097919 */ /* 0x000eac0000002500 */
[----:B------:R-:W3:Y:S01]  /*0050*/  LDC.64 R6, c[0x0][0x390] ;  /* 0x0000e400ff067b82 */ /* 0x000ee20000000a00 */
[----:B0-----:R-:W-:-:S04]  /*0060*/  IMAD.WIDE.U32 R2, R5, 0x4, R2 ;  /* 0x0000000405027825 */ /* 0x001fc800078e0002 */
[----:B--2---:R-:W-:Y:S02]  /*0070*/  IMAD R5, R9, 0x18c, R5 ;  /* 0x0000018c09057824 */ /* 0x004fe400078e0205 */
[----:B-1----:R-:W2:Y:S02]  /*0080*/  LDG.E R2, desc[UR4][R2.64] ;  /* 0x0000000402027981 */ /* 0x002ea4000c1e1900 */
[----:B---3--:R-:W-:Y:S02]  /*0090*/  IMAD.WIDE.U32 R6, R5, 0x4, R6 ;  /* 0x0000000405067825 */ /* 0x008fe400078e0006 */
[----:B------:R-:W0:Y:S04]  /*00a0*/  LDC.64 R4, c[0x0][0x380] ;  /* 0x0000e000ff047b82 */ /* 0x000e280000000a00 */
[----:B------:R-:W3:Y:S01]  /*00b0*/  LDG.E R7, desc[UR4][R6.64] ;  /* 0x0000000406077981 */ /* 0x000ee2000c1e1900 */
[----:B--2---:R-:W-:-:S04]  /*00c0*/  IMAD R9, R9, 0x84, R2 ;  /* 0x0000008409097824 */ /* 0x004fc800078e0202 */
[----:B0-----:R-:W-:-:S05]  /*00d0*/  IMAD.WIDE R4, R9, 0x4, R4 ;  /* 0x0000000409047825 */ /* 0x001fca00078e0204 */
[----:B---3--:R-:W-:Y:S01]  /*00e0*/  REDG.E.ADD.F32.FTZ.RN.STRONG.GPU desc[UR4][R4.64], R7 ;  /* 0x00000007040079a6 */ /* 0x008fe2000c12f304 */
[----:B------:R-:W-:Y:S05]  /*00f0*/  EXIT ;  /* 0x000000000000794d */ /* 0x000fea0003800000 */
.L_x_0:
[----:B------:R-:W-:-:S00]  /*0100*/  BRA `(.L_x_0) ;  /* 0xfffffffc00fc7947 */ /* 0x000fc0000383ffff */
[----:B------:R-:W-:-:S00]  /*0110*/  NOP ;  /* 0x0000000000007918 */ /* 0x000fc00000000000 */
        /* <DEDUP_REMOVED lines=14> */
.L_x_2:


//--------------------- .text._Z14ZeroCudaKernelPf --------------------------
	.section	.text._Z14ZeroCudaKernelPf,"ax",@progbits
	.align	128
        .global         _Z14ZeroCudaKernelPf
        .type           _Z14ZeroCudaKernelPf,@function
        .size           _Z14ZeroCudaKernelPf,(.L_x_3 - _Z14ZeroCudaKernelPf)
        .other          _Z14ZeroCudaKernelPf,@"STO_CUDA_ENTRY STV_DEFAULT"
_Z14ZeroCudaKernelPf:
.text._Z14ZeroCudaKernelPf:
[----:B------:R-:W-:Y:S01]  /*0000*/  LDC R1, c[0x0][0x37c] ;  /* 0x0000df00ff017b82 */ /* 0x000fe20000000800 */
[----:B------:R-:W0:Y:S07]  /*0010*/  S2R R0, SR_TID.X ;  /* 0x0000000000007919 */ /* 0x000e2e0000002100 */
[----:B------:R-:W0:Y:S01]  /*0020*/  S2UR UR6, SR_CTAID.X ;  /* 0x00000000000679c3 */ /* 0x000e220000002500 */
[----:B------:R-:W1:Y:S07]  /*0030*/  LDCU.64 UR4, c[0x0][0x358] ;  /* 0x00006b00ff0477ac */ /* 0x000e6e0008000a00 */
[----:B------:R-:W0:Y:S08]  /*0040*/  LDC R5, c[0x0][0x360] ;  /* 0x0000d800ff057b82 */ /* 0x000e300000000800 */
[----:B------:R-:W2:Y:S01]  /*0050*/  LDC.64 R2, c[0x0][0x380] ;  /* 0x0000e000ff027b82 */ /* 0x000ea20000000a00 */
[----:B0-----:R-:W-:-:S04]  /*0060*/  IMAD R5, R5, UR6, R0 ;  /* 0x0000000605057c24 */ /* 0x001fc8000f8e0200 */
[----:B--2---:R-:W-:-:S05]  /*0070*/  IMAD.WIDE R2, R5, 0x4, R2 ;  /* 0x0000000405027825 */ /* 0x004fca00078e0202 */
[----:B-1----:R-:W-:Y:S01]  /*0080*/  STG.E desc[UR4][R2.64], RZ ;  /* 0x000000ff02007986 */ /* 0x002fe2000c101904 */
[----:B------:R-:W-:Y:S05]  /*0090*/  EXIT ;  /* 0x000000000000794d */ /* 0x000fea0003800000 */
.L_x_1:
        /* <DEDUP_REMOVED lines=14> */
.L_x_3:


//--------------------- .nv.shared.reserved.0     --------------------------
	.section	.nv.shared.reserved.0,"aw",@nobits
	.weak		__nv_reservedSMEM_offset_0_alias
	.size		__nv_reservedSMEM_offset_0_alias, 0, 64
	.other		__nv_reservedSMEM_offset_0_alias,@"STO_CUDA_RESERVED_SHARED STV_DEFAULT"
__nv_reservedSMEM_offset_0_alias:
	.zero		0
	.zero		64


//--------------------- .nv.constant0._Z15AddAtCudaKernelPfPiS_i --------------------------
	.section	.nv.constant0._Z15AddAtCudaKernelPfPiS_i,"a",@progbits
	.sectionflags	@""
	.align	4
.nv.constant0._Z15AddAtCudaKernelPfPiS_i:
	.zero		924


//--------------------- .nv.constant0._Z14ZeroCudaKernelPf --------------------------
	.section	.nv.constant0._Z14ZeroCudaKernelPf,"a",@progbits
	.sectionflags	@""
	.align	4
.nv.constant0._Z14ZeroCudaKernelPf:
	.zero		904


//--------------------- SYMBOLS --------------------------

	.type		.nv.reservedSmem.offset0,@object
	.size		.nv.reservedSmem.offset0,0x4
